//
// Generated by NVIDIA NVVM Compiler
//
// Compiler Build ID: CL-36424714
// Cuda compilation tools, release 13.0, V13.0.88
// Based on NVVM 20.0.0
//

.version 9.0
.target sm_100
.address_size 64

	// .globl	_Z20MatrixMultiplicationPfS_S_i
// _ZZ20MatrixMultiplicationPfS_S_iE3Mds has been demoted
// _ZZ20MatrixMultiplicationPfS_S_iE3Nds has been demoted

.visible .entry _Z20MatrixMultiplicationPfS_S_i(
	.param .u64 .ptr .align 1 _Z20MatrixMultiplicationPfS_S_i_param_0,
	.param .u64 .ptr .align 1 _Z20MatrixMultiplicationPfS_S_i_param_1,
	.param .u64 .ptr .align 1 _Z20MatrixMultiplicationPfS_S_i_param_2,
	.param .u32 _Z20MatrixMultiplicationPfS_S_i_param_3
)
{
	.reg .pred 	%p<8>;
	.reg .b32 	%r<111>;
	.reg .b32 	%f<358>;
	.reg .b64 	%rd<47>;
	// demoted variable
	.shared .align 4 .b8 _ZZ20MatrixMultiplicationPfS_S_iE3Mds[1024];
	// demoted variable
	.shared .align 4 .b8 _ZZ20MatrixMultiplicationPfS_S_iE3Nds[1024];
	ld.param.u64 	%rd4, [_Z20MatrixMultiplicationPfS_S_i_param_2];
	ld.param.u32 	%r31, [_Z20MatrixMultiplicationPfS_S_i_param_3];
	mov.u32 	%r32, %ntid.x;
	mov.u32 	%r33, %ctaid.x;
	mul.lo.s32 	%r1, %r32, %r33;
	mov.u32 	%r2, %tid.x;
	add.s32 	%r3, %r1, %r2;
	mov.u32 	%r4, %tid.y;
	shr.s32 	%r34, %r31, 31;
	shr.u32 	%r35, %r34, 28;
	add.s32 	%r36, %r31, %r35;
	shr.s32 	%r5, %r36, 4;
	setp.lt.s32 	%p1, %r31, 16;
	@%p1 bra 	$L__BB0_9;
	cvta.to.global.u64 	%rd5, %rd4;
	mov.u32 	%r38, %ctaid.y;
	mov.u32 	%r39, %ntid.y;
	mad.lo.s32 	%r40, %r39, %r38, %r4;
	mad.lo.s32 	%r6, %r31, %r40, %r2;
	shl.b32 	%r41, %r4, 6;
	mov.u32 	%r42, _ZZ20MatrixMultiplicationPfS_S_iE3Nds;
	add.s32 	%r43, %r42, %r41;
	shl.b32 	%r44, %r2, 2;
	add.s32 	%r7, %r43, %r44;
	add.s32 	%r45, %r6, %r1;
	mul.wide.s32 	%rd6, %r45, 4;
	add.s64 	%rd1, %rd5, %rd6;
	add.s32 	%r46, %r5, -1;
	setp.lt.u32 	%p2, %r46, 3;
	mov.b32 	%r110, 0;
	@%p2 bra 	$L__BB0_4;
	and.b32  	%r110, %r5, 134217724;
	neg.s32 	%r108, %r110;
	add.s32 	%r107, %r6, 32;
	add.s32 	%r48, %r4, 48;
	mad.lo.s32 	%r106, %r31, %r48, %r3;
	add.s32 	%r49, %r4, 32;
	mad.lo.s32 	%r105, %r31, %r49, %r3;
	add.s32 	%r50, %r4, 16;
	mad.lo.s32 	%r104, %r31, %r50, %r3;
	mad.lo.s32 	%r103, %r4, %r31, %r3;
$L__BB0_3:
	.pragma "nounroll";
	ld.param.u64 	%rd44, [_Z20MatrixMultiplicationPfS_S_i_param_1];
	ld.param.u64 	%rd41, [_Z20MatrixMultiplicationPfS_S_i_param_0];
	add.s32 	%r51, %r107, -32;
	cvta.to.global.u64 	%rd7, %rd41;
	mul.wide.u32 	%rd8, %r51, 4;
	add.s64 	%rd9, %rd7, %rd8;
	ld.global.f32 	%f1, [%rd9];
	mov.u32 	%r54, _ZZ20MatrixMultiplicationPfS_S_iE3Mds;
	add.s32 	%r55, %r54, %r41;
	add.s32 	%r58, %r55, %r44;
	st.shared.f32 	[%r58], %f1;
	cvta.to.global.u64 	%rd10, %rd44;
	mul.wide.u32 	%rd11, %r103, 4;
	add.s64 	%rd12, %rd10, %rd11;
	ld.global.f32 	%f2, [%rd12];
	st.shared.f32 	[%r7], %f2;
	bar.sync 	0;
	ld.global.f32 	%f3, [%rd1];
	shl.b32 	%r59, %r2, 6;
	add.s32 	%r60, %r54, %r59;
	ld.shared.f32 	%f4, [%r60];
	mov.u32 	%r61, _ZZ20MatrixMultiplicationPfS_S_iE3Nds;
	add.s32 	%r62, %r61, %r41;
	mad.lo.s32 	%r63, %r4, -60, %r62;
	ld.shared.f32 	%f5, [%r63];
	fma.rn.f32 	%f6, %f4, %f5, %f3;
	ld.shared.f32 	%f7, [%r60+4];
	ld.shared.f32 	%f8, [%r63+64];
	fma.rn.f32 	%f9, %f7, %f8, %f6;
	ld.shared.f32 	%f10, [%r60+8];
	ld.shared.f32 	%f11, [%r63+128];
	fma.rn.f32 	%f12, %f10, %f11, %f9;
	ld.shared.f32 	%f13, [%r60+12];
	ld.shared.f32 	%f14, [%r63+192];
	fma.rn.f32 	%f15, %f13, %f14, %f12;
	ld.shared.f32 	%f16, [%r60+16];
	ld.shared.f32 	%f17, [%r63+256];
	fma.rn.f32 	%f18, %f16, %f17, %f15;
	ld.shared.f32 	%f19, [%r60+20];
	ld.shared.f32 	%f20, [%r63+320];
	fma.rn.f32 	%f21, %f19, %f20, %f18;
	ld.shared.f32 	%f22, [%r60+24];
	ld.shared.f32 	%f23, [%r63+384];
	fma.rn.f32 	%f24, %f22, %f23, %f21;
	ld.shared.f32 	%f25, [%r60+28];
	ld.shared.f32 	%f26, [%r63+448];
	fma.rn.f32 	%f27, %f25, %f26, %f24;
	ld.shared.f32 	%f28, [%r60+32];
	ld.shared.f32 	%f29, [%r63+512];
	fma.rn.f32 	%f30, %f28, %f29, %f27;
	ld.shared.f32 	%f31, [%r60+36];
	ld.shared.f32 	%f32, [%r63+576];
	fma.rn.f32 	%f33, %f31, %f32, %f30;
	ld.shared.f32 	%f34, [%r60+40];
	ld.shared.f32 	%f35, [%r63+640];
	fma.rn.f32 	%f36, %f34, %f35, %f33;
	ld.shared.f32 	%f37, [%r60+44];
	ld.shared.f32 	%f38, [%r63+704];
	fma.rn.f32 	%f39, %f37, %f38, %f36;
	ld.shared.f32 	%f40, [%r60+48];
	ld.shared.f32 	%f41, [%r63+768];
	fma.rn.f32 	%f42, %f40, %f41, %f39;
	ld.shared.f32 	%f43, [%r60+52];
	ld.shared.f32 	%f44, [%r63+832];
	fma.rn.f32 	%f45, %f43, %f44, %f42;
	ld.shared.f32 	%f46, [%r60+56];
	ld.shared.f32 	%f47, [%r63+896];
	fma.rn.f32 	%f48, %f46, %f47, %f45;
	ld.shared.f32 	%f49, [%r60+60];
	ld.shared.f32 	%f50, [%r63+960];
	fma.rn.f32 	%f51, %f49, %f50, %f48;
	st.global.f32 	[%rd1], %f51;
	bar.sync 	0;
	add.s32 	%r64, %r107, -16;
	mul.wide.u32 	%rd13, %r64, 4;
	add.s64 	%rd14, %rd7, %rd13;
	ld.global.f32 	%f52, [%rd14];
	st.shared.f32 	[%r58], %f52;
	mul.wide.u32 	%rd15, %r104, 4;
	add.s64 	%rd16, %rd10, %rd15;
	ld.global.f32 	%f53, [%rd16];
	st.shared.f32 	[%r7], %f53;
	bar.sync 	0;
	ld.global.f32 	%f54, [%rd1];
	ld.shared.f32 	%f55, [%r60];
	ld.shared.f32 	%f56, [%r63];
	fma.rn.f32 	%f57, %f55, %f56, %f54;
	ld.shared.f32 	%f58, [%r60+4];
	ld.shared.f32 	%f59, [%r63+64];
	fma.rn.f32 	%f60, %f58, %f59, %f57;
	ld.shared.f32 	%f61, [%r60+8];
	ld.shared.f32 	%f62, [%r63+128];
	fma.rn.f32 	%f63, %f61, %f62, %f60;
	ld.shared.f32 	%f64, [%r60+12];
	ld.shared.f32 	%f65, [%r63+192];
	fma.rn.f32 	%f66, %f64, %f65, %f63;
	ld.shared.f32 	%f67, [%r60+16];
	ld.shared.f32 	%f68, [%r63+256];
	fma.rn.f32 	%f69, %f67, %f68, %f66;
	ld.shared.f32 	%f70, [%r60+20];
	ld.shared.f32 	%f71, [%r63+320];
	fma.rn.f32 	%f72, %f70, %f71, %f69;
	ld.shared.f32 	%f73, [%r60+24];
	ld.shared.f32 	%f74, [%r63+384];
	fma.rn.f32 	%f75, %f73, %f74, %f72;
	ld.shared.f32 	%f76, [%r60+28];
	ld.shared.f32 	%f77, [%r63+448];
	fma.rn.f32 	%f78, %f76, %f77, %f75;
	ld.shared.f32 	%f79, [%r60+32];
	ld.shared.f32 	%f80, [%r63+512];
	fma.rn.f32 	%f81, %f79, %f80, %f78;
	ld.shared.f32 	%f82, [%r60+36];
	ld.shared.f32 	%f83, [%r63+576];
	fma.rn.f32 	%f84, %f82, %f83, %f81;
	ld.shared.f32 	%f85, [%r60+40];
	ld.shared.f32 	%f86, [%r63+640];
	fma.rn.f32 	%f87, %f85, %f86, %f84;
	ld.shared.f32 	%f88, [%r60+44];
	ld.shared.f32 	%f89, [%r63+704];
	fma.rn.f32 	%f90, %f88, %f89, %f87;
	ld.shared.f32 	%f91, [%r60+48];
	ld.shared.f32 	%f92, [%r63+768];
	fma.rn.f32 	%f93, %f91, %f92, %f90;
	ld.shared.f32 	%f94, [%r60+52];
	ld.shared.f32 	%f95, [%r63+832];
	fma.rn.f32 	%f96, %f94, %f95, %f93;
	ld.shared.f32 	%f97, [%r60+56];
	ld.shared.f32 	%f98, [%r63+896];
	fma.rn.f32 	%f99, %f97, %f98, %f96;
	ld.shared.f32 	%f100, [%r60+60];
	ld.shared.f32 	%f101, [%r63+960];
	fma.rn.f32 	%f102, %f100, %f101, %f99;
	st.global.f32 	[%rd1], %f102;
	bar.sync 	0;
	add.s32 	%r65, %r107, 16;
	mul.wide.u32 	%rd17, %r107, 4;
	add.s64 	%rd18, %rd7, %rd17;
	ld.global.f32 	%f103, [%rd18];
	st.shared.f32 	[%r58], %f103;
	mul.wide.u32 	%rd19, %r105, 4;
	add.s64 	%rd20, %rd10, %rd19;
	ld.global.f32 	%f104, [%rd20];
	st.shared.f32 	[%r7], %f104;
	bar.sync 	0;
	ld.global.f32 	%f105, [%rd1];
	ld.shared.f32 	%f106, [%r60];
	ld.shared.f32 	%f107, [%r63];
	fma.rn.f32 	%f108, %f106, %f107, %f105;
	ld.shared.f32 	%f109, [%r60+4];
	ld.shared.f32 	%f110, [%r63+64];
	fma.rn.f32 	%f111, %f109, %f110, %f108;
	ld.shared.f32 	%f112, [%r60+8];
	ld.shared.f32 	%f113, [%r63+128];
	fma.rn.f32 	%f114, %f112, %f113, %f111;
	ld.shared.f32 	%f115, [%r60+12];
	ld.shared.f32 	%f116, [%r63+192];
	fma.rn.f32 	%f117, %f115, %f116, %f114;
	ld.shared.f32 	%f118, [%r60+16];
	ld.shared.f32 	%f119, [%r63+256];
	fma.rn.f32 	%f120, %f118, %f119, %f117;
	ld.shared.f32 	%f121, [%r60+20];
	ld.shared.f32 	%f122, [%r63+320];
	fma.rn.f32 	%f123, %f121, %f122, %f120;
	ld.shared.f32 	%f124, [%r60+24];
	ld.shared.f32 	%f125, [%r63+384];
	fma.rn.f32 	%f126, %f124, %f125, %f123;
	ld.shared.f32 	%f127, [%r60+28];
	ld.shared.f32 	%f128, [%r63+448];
	fma.rn.f32 	%f129, %f127, %f128, %f126;
	ld.shared.f32 	%f130, [%r60+32];
	ld.shared.f32 	%f131, [%r63+512];
	fma.rn.f32 	%f132, %f130, %f131, %f129;
	ld.shared.f32 	%f133, [%r60+36];
	ld.shared.f32 	%f134, [%r63+576];
	fma.rn.f32 	%f135, %f133, %f134, %f132;
	ld.shared.f32 	%f136, [%r60+40];
	ld.shared.f32 	%f137, [%r63+640];
	fma.rn.f32 	%f138, %f136, %f137, %f135;
	ld.shared.f32 	%f139, [%r60+44];
	ld.shared.f32 	%f140, [%r63+704];
	fma.rn.f32 	%f141, %f139, %f140, %f138;
	ld.shared.f32 	%f142, [%r60+48];
	ld.shared.f32 	%f143, [%r63+768];
	fma.rn.f32 	%f144, %f142, %f143, %f141;
	ld.shared.f32 	%f145, [%r60+52];
	ld.shared.f32 	%f146, [%r63+832];
	fma.rn.f32 	%f147, %f145, %f146, %f144;
	ld.shared.f32 	%f148, [%r60+56];
	ld.shared.f32 	%f149, [%r63+896];
	fma.rn.f32 	%f150, %f148, %f149, %f147;
	ld.shared.f32 	%f151, [%r60+60];
	ld.shared.f32 	%f152, [%r63+960];
	fma.rn.f32 	%f153, %f151, %f152, %f150;
	st.global.f32 	[%rd1], %f153;
	bar.sync 	0;
	mul.wide.u32 	%rd21, %r65, 4;
	add.s64 	%rd22, %rd7, %rd21;
	ld.global.f32 	%f154, [%rd22];
	st.shared.f32 	[%r58], %f154;
	mul.wide.u32 	%rd23, %r106, 4;
	add.s64 	%rd24, %rd10, %rd23;
	ld.global.f32 	%f155, [%rd24];
	st.shared.f32 	[%r7], %f155;
	bar.sync 	0;
	ld.global.f32 	%f156, [%rd1];
	ld.shared.f32 	%f157, [%r60];
	ld.shared.f32 	%f158, [%r63];
	fma.rn.f32 	%f159, %f157, %f158, %f156;
	ld.shared.f32 	%f160, [%r60+4];
	ld.shared.f32 	%f161, [%r63+64];
	fma.rn.f32 	%f162, %f160, %f161, %f159;
	ld.shared.f32 	%f163, [%r60+8];
	ld.shared.f32 	%f164, [%r63+128];
	fma.rn.f32 	%f165, %f163, %f164, %f162;
	ld.shared.f32 	%f166, [%r60+12];
	ld.shared.f32 	%f167, [%r63+192];
	fma.rn.f32 	%f168, %f166, %f167, %f165;
	ld.shared.f32 	%f169, [%r60+16];
	ld.shared.f32 	%f170, [%r63+256];
	fma.rn.f32 	%f171, %f169, %f170, %f168;
	ld.shared.f32 	%f172, [%r60+20];
	ld.shared.f32 	%f173, [%r63+320];
	fma.rn.f32 	%f174, %f172, %f173, %f171;
	ld.shared.f32 	%f175, [%r60+24];
	ld.shared.f32 	%f176, [%r63+384];
	fma.rn.f32 	%f177, %f175, %f176, %f174;
	ld.shared.f32 	%f178, [%r60+28];
	ld.shared.f32 	%f179, [%r63+448];
	fma.rn.f32 	%f180, %f178, %f179, %f177;
	ld.shared.f32 	%f181, [%r60+32];
	ld.shared.f32 	%f182, [%r63+512];
	fma.rn.f32 	%f183, %f181, %f182, %f180;
	ld.shared.f32 	%f184, [%r60+36];
	ld.shared.f32 	%f185, [%r63+576];
	fma.rn.f32 	%f186, %f184, %f185, %f183;
	ld.shared.f32 	%f187, [%r60+40];
	ld.shared.f32 	%f188, [%r63+640];
	fma.rn.f32 	%f189, %f187, %f188, %f186;
	ld.shared.f32 	%f190, [%r60+44];
	ld.shared.f32 	%f191, [%r63+704];
	fma.rn.f32 	%f192, %f190, %f191, %f189;
	ld.shared.f32 	%f193, [%r60+48];
	ld.shared.f32 	%f194, [%r63+768];
	fma.rn.f32 	%f195, %f193, %f194, %f192;
	ld.shared.f32 	%f196, [%r60+52];
	ld.shared.f32 	%f197, [%r63+832];
	fma.rn.f32 	%f198, %f196, %f197, %f195;
	ld.shared.f32 	%f199, [%r60+56];
	ld.shared.f32 	%f200, [%r63+896];
	fma.rn.f32 	%f201, %f199, %f200, %f198;
	ld.shared.f32 	%f202, [%r60+60];
	ld.shared.f32 	%f203, [%r63+960];
	fma.rn.f32 	%f204, %f202, %f203, %f201;
	st.global.f32 	[%rd1], %f204;
	bar.sync 	0;
	add.s32 	%r108, %r108, 4;
	add.s32 	%r107, %r107, 64;
	shl.b32 	%r66, %r31, 6;
	add.s32 	%r106, %r106, %r66;
	add.s32 	%r105, %r105, %r66;
	add.s32 	%r104, %r104, %r66;
	add.s32 	%r103, %r103, %r66;
	setp.ne.s32 	%p3, %r108, 0;
	@%p3 bra 	$L__BB0_3;
$L__BB0_4:
	and.b32  	%r28, %r5, 3;
	setp.eq.s32 	%p4, %r28, 0;
	@%p4 bra 	$L__BB0_9;
	setp.eq.s32 	%p5, %r28, 1;
	@%p5 bra 	$L__BB0_7;
	ld.param.u64 	%rd45, [_Z20MatrixMultiplicationPfS_S_i_param_1];
	ld.param.u64 	%rd42, [_Z20MatrixMultiplicationPfS_S_i_param_0];
	shl.b32 	%r67, %r110, 4;
	add.s32 	%r68, %r6, %r67;
	cvta.to.global.u64 	%rd25, %rd42;
	mul.wide.u32 	%rd26, %r68, 4;
	add.s64 	%rd27, %rd25, %rd26;
	ld.global.f32 	%f205, [%rd27];
	shl.b32 	%r70, %r4, 6;
	mov.u32 	%r71, _ZZ20MatrixMultiplicationPfS_S_iE3Mds;
	add.s32 	%r72, %r71, %r70;
	mov.u32 	%r73, %tid.x;
	shl.b32 	%r74, %r73, 2;
	add.s32 	%r75, %r72, %r74;
	st.shared.f32 	[%r75], %f205;
	add.s32 	%r76, %r67, %r4;
	mad.lo.s32 	%r77, %r76, %r31, %r3;
	cvta.to.global.u64 	%rd28, %rd45;
	mul.wide.u32 	%rd29, %r77, 4;
	add.s64 	%rd30, %rd28, %rd29;
	ld.global.f32 	%f206, [%rd30];
	st.shared.f32 	[%r7], %f206;
	bar.sync 	0;
	ld.global.f32 	%f207, [%rd1];
	shl.b32 	%r78, %r73, 6;
	add.s32 	%r79, %r71, %r78;
	ld.shared.f32 	%f208, [%r79];
	mov.u32 	%r80, _ZZ20MatrixMultiplicationPfS_S_iE3Nds;
	add.s32 	%r81, %r80, %r70;
	mad.lo.s32 	%r82, %r4, -60, %r81;
	ld.shared.f32 	%f209, [%r82];
	fma.rn.f32 	%f210, %f208, %f209, %f207;
	ld.shared.f32 	%f211, [%r79+4];
	ld.shared.f32 	%f212, [%r82+64];
	fma.rn.f32 	%f213, %f211, %f212, %f210;
	ld.shared.f32 	%f214, [%r79+8];
	ld.shared.f32 	%f215, [%r82+128];
	fma.rn.f32 	%f216, %f214, %f215, %f213;
	ld.shared.f32 	%f217, [%r79+12];
	ld.shared.f32 	%f218, [%r82+192];
	fma.rn.f32 	%f219, %f217, %f218, %f216;
	ld.shared.f32 	%f220, [%r79+16];
	ld.shared.f32 	%f221, [%r82+256];
	fma.rn.f32 	%f222, %f220, %f221, %f219;
	ld.shared.f32 	%f223, [%r79+20];
	ld.shared.f32 	%f224, [%r82+320];
	fma.rn.f32 	%f225, %f223, %f224, %f222;
	ld.shared.f32 	%f226, [%r79+24];
	ld.shared.f32 	%f227, [%r82+384];
	fma.rn.f32 	%f228, %f226, %f227, %f225;
	ld.shared.f32 	%f229, [%r79+28];
	ld.shared.f32 	%f230, [%r82+448];
	fma.rn.f32 	%f231, %f229, %f230, %f228;
	ld.shared.f32 	%f232, [%r79+32];
	ld.shared.f32 	%f233, [%r82+512];
	fma.rn.f32 	%f234, %f232, %f233, %f231;
	ld.shared.f32 	%f235, [%r79+36];
	ld.shared.f32 	%f236, [%r82+576];
	fma.rn.f32 	%f237, %f235, %f236, %f234;
	ld.shared.f32 	%f238, [%r79+40];
	ld.shared.f32 	%f239, [%r82+640];
	fma.rn.f32 	%f240, %f238, %f239, %f237;
	ld.shared.f32 	%f241, [%r79+44];
	ld.shared.f32 	%f242, [%r82+704];
	fma.rn.f32 	%f243, %f241, %f242, %f240;
	ld.shared.f32 	%f244, [%r79+48];
	ld.shared.f32 	%f245, [%r82+768];
	fma.rn.f32 	%f246, %f244, %f245, %f243;
	ld.shared.f32 	%f247, [%r79+52];
	ld.shared.f32 	%f248, [%r82+832];
	fma.rn.f32 	%f249, %f247, %f248, %f246;
	ld.shared.f32 	%f250, [%r79+56];
	ld.shared.f32 	%f251, [%r82+896];
	fma.rn.f32 	%f252, %f250, %f251, %f249;
	ld.shared.f32 	%f253, [%r79+60];
	ld.shared.f32 	%f254, [%r82+960];
	fma.rn.f32 	%f255, %f253, %f254, %f252;
	st.global.f32 	[%rd1], %f255;
	bar.sync 	0;
	add.s32 	%r83, %r68, 16;
	mul.wide.u32 	%rd31, %r83, 4;
	add.s64 	%rd32, %rd25, %rd31;
	ld.global.f32 	%f256, [%rd32];
	st.shared.f32 	[%r75], %f256;
	add.s32 	%r84, %r76, 16;
	mad.lo.s32 	%r85, %r84, %r31, %r3;
	mul.wide.u32 	%rd33, %r85, 4;
	add.s64 	%rd34, %rd28, %rd33;
	ld.global.f32 	%f257, [%rd34];
	st.shared.f32 	[%r7], %f257;
	bar.sync 	0;
	ld.global.f32 	%f258, [%rd1];
	ld.shared.f32 	%f259, [%r79];
	ld.shared.f32 	%f260, [%r82];
	fma.rn.f32 	%f261, %f259, %f260, %f258;
	ld.shared.f32 	%f262, [%r79+4];
	ld.shared.f32 	%f263, [%r82+64];
	fma.rn.f32 	%f264, %f262, %f263, %f261;
	ld.shared.f32 	%f265, [%r79+8];
	ld.shared.f32 	%f266, [%r82+128];
	fma.rn.f32 	%f267, %f265, %f266, %f264;
	ld.shared.f32 	%f268, [%r79+12];
	ld.shared.f32 	%f269, [%r82+192];
	fma.rn.f32 	%f270, %f268, %f269, %f267;
	ld.shared.f32 	%f271, [%r79+16];
	ld.shared.f32 	%f272, [%r82+256];
	fma.rn.f32 	%f273, %f271, %f272, %f270;
	ld.shared.f32 	%f274, [%r79+20];
	ld.shared.f32 	%f275, [%r82+320];
	fma.rn.f32 	%f276, %f274, %f275, %f273;
	ld.shared.f32 	%f277, [%r79+24];
	ld.shared.f32 	%f278, [%r82+384];
	fma.rn.f32 	%f279, %f277, %f278, %f276;
	ld.shared.f32 	%f280, [%r79+28];
	ld.shared.f32 	%f281, [%r82+448];
	fma.rn.f32 	%f282, %f280, %f281, %f279;
	ld.shared.f32 	%f283, [%r79+32];
	ld.shared.f32 	%f284, [%r82+512];
	fma.rn.f32 	%f285, %f283, %f284, %f282;
	ld.shared.f32 	%f286, [%r79+36];
	ld.shared.f32 	%f287, [%r82+576];
	fma.rn.f32 	%f288, %f286, %f287, %f285;
	ld.shared.f32 	%f289, [%r79+40];
	ld.shared.f32 	%f290, [%r82+640];
	fma.rn.f32 	%f291, %f289, %f290, %f288;
	ld.shared.f32 	%f292, [%r79+44];
	ld.shared.f32 	%f293, [%r82+704];
	fma.rn.f32 	%f294, %f292, %f293, %f291;
	ld.shared.f32 	%f295, [%r79+48];
	ld.shared.f32 	%f296, [%r82+768];
	fma.rn.f32 	%f297, %f295, %f296, %f294;
	ld.shared.f32 	%f298, [%r79+52];
	ld.shared.f32 	%f299, [%r82+832];
	fma.rn.f32 	%f300, %f298, %f299, %f297;
	ld.shared.f32 	%f301, [%r79+56];
	ld.shared.f32 	%f302, [%r82+896];
	fma.rn.f32 	%f303, %f301, %f302, %f300;
	ld.shared.f32 	%f304, [%r79+60];
	ld.shared.f32 	%f305, [%r82+960];
	fma.rn.f32 	%f306, %f304, %f305, %f303;
	st.global.f32 	[%rd1], %f306;
	bar.sync 	0;
	add.s32 	%r110, %r110, 2;
$L__BB0_7:
	and.b32  	%r86, %r5, 1;
	setp.eq.b32 	%p6, %r86, 1;
	not.pred 	%p7, %p6;
	@%p7 bra 	$L__BB0_9;
	ld.param.u64 	%rd46, [_Z20MatrixMultiplicationPfS_S_i_param_1];
	ld.param.u64 	%rd43, [_Z20MatrixMultiplicationPfS_S_i_param_0];
	shl.b32 	%r87, %r110, 4;
	add.s32 	%r88, %r6, %r87;
	cvta.to.global.u64 	%rd35, %rd43;
	mul.wide.u32 	%rd36, %r88, 4;
	add.s64 	%rd37, %rd35, %rd36;
	ld.global.f32 	%f307, [%rd37];
	shl.b32 	%r90, %r4, 6;
	mov.u32 	%r91, _ZZ20MatrixMultiplicationPfS_S_iE3Mds;
	add.s32 	%r92, %r91, %r90;
	mov.u32 	%r93, %tid.x;
	shl.b32 	%r94, %r93, 2;
	add.s32 	%r95, %r92, %r94;
	st.shared.f32 	[%r95], %f307;
	add.s32 	%r96, %r87, %r4;
	mad.lo.s32 	%r97, %r96, %r31, %r3;
	cvta.to.global.u64 	%rd38, %rd46;
	mul.wide.u32 	%rd39, %r97, 4;
	add.s64 	%rd40, %rd38, %rd39;
	ld.global.f32 	%f308, [%rd40];
	st.shared.f32 	[%r7], %f308;
	bar.sync 	0;
	ld.global.f32 	%f309, [%rd1];
	shl.b32 	%r98, %r93, 6;
	add.s32 	%r99, %r91, %r98;
	ld.shared.f32 	%f310, [%r99];
	mov.u32 	%r100, _ZZ20MatrixMultiplicationPfS_S_iE3Nds;
	add.s32 	%r101, %r100, %r90;
	mad.lo.s32 	%r102, %r4, -60, %r101;
	ld.shared.f32 	%f311, [%r102];
	fma.rn.f32 	%f312, %f310, %f311, %f309;
	ld.shared.f32 	%f313, [%r99+4];
	ld.shared.f32 	%f314, [%r102+64];
	fma.rn.f32 	%f315, %f313, %f314, %f312;
	ld.shared.f32 	%f316, [%r99+8];
	ld.shared.f32 	%f317, [%r102+128];
	fma.rn.f32 	%f318, %f316, %f317, %f315;
	ld.shared.f32 	%f319, [%r99+12];
	ld.shared.f32 	%f320, [%r102+192];
	fma.rn.f32 	%f321, %f319, %f320, %f318;
	ld.shared.f32 	%f322, [%r99+16];
	ld.shared.f32 	%f323, [%r102+256];
	fma.rn.f32 	%f324, %f322, %f323, %f321;
	ld.shared.f32 	%f325, [%r99+20];
	ld.shared.f32 	%f326, [%r102+320];
	fma.rn.f32 	%f327, %f325, %f326, %f324;
	ld.shared.f32 	%f328, [%r99+24];
	ld.shared.f32 	%f329, [%r102+384];
	fma.rn.f32 	%f330, %f328, %f329, %f327;
	ld.shared.f32 	%f331, [%r99+28];
	ld.shared.f32 	%f332, [%r102+448];
	fma.rn.f32 	%f333, %f331, %f332, %f330;
	ld.shared.f32 	%f334, [%r99+32];
	ld.shared.f32 	%f335, [%r102+512];
	fma.rn.f32 	%f336, %f334, %f335, %f333;
	ld.shared.f32 	%f337, [%r99+36];
	ld.shared.f32 	%f338, [%r102+576];
	fma.rn.f32 	%f339, %f337, %f338, %f336;
	ld.shared.f32 	%f340, [%r99+40];
	ld.shared.f32 	%f341, [%r102+640];
	fma.rn.f32 	%f342, %f340, %f341, %f339;
	ld.shared.f32 	%f343, [%r99+44];
	ld.shared.f32 	%f344, [%r102+704];
	fma.rn.f32 	%f345, %f343, %f344, %f342;
	ld.shared.f32 	%f346, [%r99+48];
	ld.shared.f32 	%f347, [%r102+768];
	fma.rn.f32 	%f348, %f346, %f347, %f345;
	ld.shared.f32 	%f349, [%r99+52];
	ld.shared.f32 	%f350, [%r102+832];
	fma.rn.f32 	%f351, %f349, %f350, %f348;
	ld.shared.f32 	%f352, [%r99+56];
	ld.shared.f32 	%f353, [%r102+896];
	fma.rn.f32 	%f354, %f352, %f353, %f351;
	ld.shared.f32 	%f355, [%r99+60];
	ld.shared.f32 	%f356, [%r102+960];
	fma.rn.f32 	%f357, %f355, %f356, %f354;
	st.global.f32 	[%rd1], %f357;
	bar.sync 	0;
$L__BB0_9:
	ret;

}


// ===== COMPILED SASS (sm_100) =====

	.target	sm_100

	.elftype	@"ET_EXEC"


//--------------------- .note.nv.tkinfo           --------------------------
	.section	.note.nv.tkinfo,"",@"SHT_NOTE"
	.sectionflags	@"SHF_NOTE_NV_TKINFO"
	.tkinfo
        /*0018*/ 	.word	0x00000002
        /*0030*/ 	.string	""
        /*0030*/ 	.string	"ptxas"
        /*0030*/ 	.string	"Cuda compilation tools, release 13.0, V13.0.88"
        /*0030*/ 	.string	"Build cuda_13.0.r13.0/compiler.36424714_0"
        /*0030*/ 	.string	"-arch sm_100 -m 64 "



//--------------------- .note.nv.cuinfo           --------------------------
	.section	.note.nv.cuinfo,"",@"SHT_NOTE"
	.sectionflags	@"SHF_NOTE_NV_CUINFO"
        /*0018*/ 	.short	0x0002
        /*001a*/ 	.short	0x0064
        /*001c*/ 	.short	0x0082
	.zero		2


//--------------------- .nv.info                  --------------------------
	.section	.nv.info,"",@"SHT_CUDA_INFO"
	.align	4


	//----- nvinfo : EIATTR_REGCOUNT
	.align		4
        /*0000*/ 	.byte	0x04, 0x2f
        /*0002*/ 	.short	(.L_1 - .L_0)
	.align		4
.L_0:
        /*0004*/ 	.word	index@(_Z20MatrixMultiplicationPfS_S_i)
        /*0008*/ 	.word	0x00000028


	//----- nvinfo : EIATTR_FRAME_SIZE
	.align		4
.L_1:
        /*000c*/ 	.byte	0x04, 0x11
        /*000e*/ 	.short	(.L_3 - .L_2)
	.align		4
.L_2:
        /*0010*/ 	.word	index@(_Z20MatrixMultiplicationPfS_S_i)
        /*0014*/ 	.word	0x00000000


	//----- nvinfo : EIATTR_MIN_STACK_SIZE
	.align		4
.L_3:
        /*0018*/ 	.byte	0x04, 0x12
        /*001a*/ 	.short	(.L_5 - .L_4)
	.align		4
.L_4:
        /*001c*/ 	.word	index@(_Z20MatrixMultiplicationPfS_S_i)
        /*0020*/ 	.word	0x00000000
.L_5:


//--------------------- .nv.compat                --------------------------
	.section	.nv.compat,"",@"SHT_CUDA_COMPAT_INFO"
	.align	4
        /*0000*/ 	.byte	0x02, 0x09, 0x00, 0x00, 0x02, 0x02, 0x01, 0x00, 0x02, 0x05, 0x05, 0x00, 0x03, 0x07, 0x01, 0x01
        /*0010*/ 	.byte	0x02, 0x03, 0x00, 0x00, 0x02, 0x06, 0x01, 0x00, 0x04, 0x0b, 0x08, 0x00, 0x09, 0x00, 0x00, 0x00
        /*0020*/ 	.byte	0x00, 0x00, 0x00, 0x00


//--------------------- .nv.info._Z20MatrixMultiplicationPfS_S_i --------------------------
	.section	.nv.info._Z20MatrixMultiplicationPfS_S_i,"",@"SHT_CUDA_INFO"
	.sectionflags	@""
	.align	4


	//----- nvinfo : EIATTR_CUDA_API_VERSION
	.align		4
        /*0000*/ 	.byte	0x04, 0x37
        /*0002*/ 	.short	(.L_7 - .L_6)
.L_6:
        /*0004*/ 	.word	0x00000082


	//----- nvinfo : EIATTR_KPARAM_INFO
	.align		4
.L_7:
        /*0008*/ 	.byte	0x04, 0x17
        /*000a*/ 	.short	(.L_9 - .L_8)
.L_8:
        /*000c*/ 	.word	0x00000000
        /*0010*/ 	.short	0x0003
        /*0012*/ 	.short	0x0018
        /*0014*/ 	.byte	0x00, 0xf0, 0x11, 0x00


	//----- nvinfo : EIATTR_KPARAM_INFO
	.align		4
.L_9:
        /*0018*/ 	.byte	0x04, 0x17
        /*001a*/ 	.short	(.L_11 - .L_10)
.L_10:
        /*001c*/ 	.word	0x00000000
        /*0020*/ 	.short	0x0002
        /*0022*/ 	.short	0x0010
        /*0024*/ 	.byte	0x00, 0xf5, 0x21, 0x00


	//----- nvinfo : EIATTR_KPARAM_INFO
	.align		4
.L_11:
        /*0028*/ 	.byte	0x04, 0x17
        /*002a*/ 	.short	(.L_13 - .L_12)
.L_12:
        /*002c*/ 	.word	0x00000000
        /*0030*/ 	.short	0x0001
        /*0032*/ 	.short	0x0008
        /*0034*/ 	.byte	0x00, 0xf5, 0x21, 0x00


	//----- nvinfo : EIATTR_KPARAM_INFO
	.align		4
.L_13:
        /*0038*/ 	.byte	0x04, 0x17
        /*003a*/ 	.short	(.L_15 - .L_14)
.L_14:
        /*003c*/ 	.word	0x00000000
        /*0040*/ 	.short	0x0000
        /*0042*/ 	.short	0x0000
        /*0044*/ 	.byte	0x00, 0xf5, 0x21, 0x00


	//----- nvinfo : EIATTR_SPARSE_MMA_MASK
	.align		4
.L_15:
        /*0048*/ 	.byte	0x03, 0x50
        /*004a*/ 	.short	0x0000


	//----- nvinfo : EIATTR_MAXREG_COUNT
	.align		4
        /*004c*/ 	.byte	0x03, 0x1b
        /*004e*/ 	.short	0x00ff


	//----- nvinfo : EIATTR_NUM_BARRIERS
	.align		4
        /*0050*/ 	.byte	0x02, 0x4c
        /*0052*/ 	.byte	0x01
	.zero		1


	//----- nvinfo : EIATTR_MERCURY_ISA_VERSION
	.align		4
        /*0054*/ 	.byte	0x03, 0x5f
        /*0056*/ 	.short	0x0101


	//----- nvinfo : EIATTR_VRC_CTA_INIT_COUNT
	.align		4
        /*0058*/ 	.byte	0x02, 0x4a
	.zero		1
	.zero		1


	//----- nvinfo : EIATTR_EXIT_INSTR_OFFSETS
	.align		4
        /*005c*/ 	.byte	0x04, 0x1c
        /*005e*/ 	.short	(.L_17 - .L_16)


	//   ....[0]....
.L_16:
        /*0060*/ 	.word	0x00000060


	//   ....[1]....
        /*0064*/ 	.word	0x00000f70


	//   ....[2]....
        /*0068*/ 	.word	0x00001660


	//   ....[3]....
        /*006c*/ 	.word	0x000019f0


	//----- nvinfo : EIATTR_CBANK_PARAM_SIZE
	.align		4
.L_17:
        /*0070*/ 	.byte	0x03, 0x19
        /*0072*/ 	.short	0x001c


	//----- nvinfo : EIATTR_PARAM_CBANK
	.align		4
        /*0074*/ 	.byte	0x04, 0x0a
        /*0076*/ 	.short	(.L_19 - .L_18)
	.align		4
.L_18:
        /*0078*/ 	.word	index@(.nv.constant0._Z20MatrixMultiplicationPfS_S_i)
        /*007c*/ 	.short	0x0380
        /*007e*/ 	.short	0x001c


	//----- nvinfo : EIATTR_SW_WAR
	.align		4
.L_19:
        /*0080*/ 	.byte	0x04, 0x36
        /*0082*/ 	.short	(.L_21 - .L_20)
.L_20:
        /*0084*/ 	.word	0x00000008
.L_21:


//--------------------- .nv.callgraph             --------------------------
	.section	.nv.callgraph,"",@"SHT_CUDA_CALLGRAPH"
	.align	4
	.sectionentsize	8
	.align		4
        /*0000*/ 	.word	0x00000000
	.align		4
        /*0004*/ 	.word	0xffffffff
	.align		4
        /*0008*/ 	.word	0x00000000
	.align		4
        /*000c*/ 	.word	0xfffffffe
	.align		4
        /*0010*/ 	.word	0x00000000
	.align		4
        /*0014*/ 	.word	0xfffffffd
	.align		4
        /*0018*/ 	.word	0x00000000
	.align		4
        /*001c*/ 	.word	0xfffffffc


//--------------------- .text._Z20MatrixMultiplicationPfS_S_i --------------------------
	.section	.text._Z20MatrixMultiplicationPfS_S_i,"ax",@progbits
	.align	128
        .global         _Z20MatrixMultiplicationPfS_S_i
        .type           _Z20MatrixMultiplicationPfS_S_i,@function
        .size           _Z20MatrixMultiplicationPfS_S_i,(.L_x_4 - _Z20MatrixMultiplicationPfS_S_i)
        .other          _Z20MatrixMultiplicationPfS_S_i,@"STO_CUDA_ENTRY STV_DEFAULT"
_Z20MatrixMultiplicationPfS_S_i:
.text._Z20MatrixMultiplicationPfS_S_i:
[----:B------:R-:W-:Y:S08]  /*0000*/  LDC R1, c[0x0][0x37c] ;  /* 0x0000df00ff017b82 */ /* 0x000ff00000000800 */
[----:B------:R-:W0:Y:S01]  /*0010*/  LDC R0, c[0x0][0x398] ;  /* 0x0000e600ff007b82 */ /* 0x000e220000000800 */
[----:B------:R-:W1:Y:S07]  /*0020*/  LDCU UR4, c[0x0][0x360] ;  /* 0x00006c00ff0477ac */ /* 0x000e6e0008000800 */
[----:B------:R-:W1:Y:S01]  /*0030*/  S2UR UR5, SR_CTAID.X ;  /* 0x00000000000579c3 */ /* 0x000e620000002500 */
[----:B0-----:R-:W-:Y:S01]  /*0040*/  ISETP.GE.AND P0, PT, R0, 0x10, PT ;  /* 0x000000100000780c */ /* 0x001fe20003f06270 */
[----:B-1----:R-:W-:-:S12]  /*0050*/  UIMAD UR4, UR4, UR5, URZ ;  /* 0x00000005040472a4 */ /* 0x002fd8000f8e02ff */
[----:B------:R-:W-:Y:S05]  /*0060*/  @!P0 EXIT ;  /* 0x000000000000894d */ /* 0x000fea0003800000 */
[----:B------:R-:W0:Y:S01]  /*0070*/  S2R R3, SR_TID.Y ;  /* 0x0000000000037919 */ /* 0x000e220000002200 */
[----:B------:R-:W0:Y:S01]  /*0080*/  S2UR UR5, SR_CTAID.Y ;  /* 0x00000000000579c3 */ /* 0x000e220000002600 */
[----:B------:R-:W-:Y:S01]  /*0090*/  SHF.R.S32.HI R7, RZ, 0x1f, R0 ;  /* 0x0000001fff077819 */ /* 0x000fe20000011400 */
[----:B------:R-:W1:Y:S01]  /*00a0*/  LDCU.64 UR8, c[0x0][0x358] ;  /* 0x00006b00ff0877ac */ /* 0x000e620008000a00 */
[----:B------:R-:W2:Y:S01]  /*00b0*/  S2R R5, SR_TID.X ;  /* 0x0000000000057919 */ /* 0x000ea20000002100 */
[----:B------:R-:W-:Y:S01]  /*00c0*/  HFMA2 R4, -RZ, RZ, 0, 0 ;  /* 0x00000000ff047431 */ /* 0x000fe200000001ff */
[----:B------:R-:W-:-:S03]  /*00d0*/  LEA.HI R7, R7, R0, RZ, 0x4 ;  /* 0x0000000007077211 */ /* 0x000fc600078f20ff */
[----:B------:R-:W0:Y:S01]  /*00e0*/  LDC R2, c[0x0][0x364] ;  /* 0x0000d900ff027b82 */ /* 0x000e220000000800 */
[----:B------:R-:W-:-:S07]  /*00f0*/  SHF.R.S32.HI R8, RZ, 0x4, R7 ;  /* 0x00000004ff087819 */ /* 0x000fce0000011407 */
[----:B------:R-:W3:Y:S08]  /*0100*/  S2UR UR7, SR_CgaCtaId ;  /* 0x00000000000779c3 */ /* 0x000ef00000008800 */
[----:B------:R-:W4:Y:S01]  /*0110*/  LDC.64 R28, c[0x0][0x390] ;  /* 0x0000e400ff1c7b82 */ /* 0x000f220000000a00 */
[----:B0-----:R-:W-:Y:S01]  /*0120*/  IMAD R2, R2, UR5, R3 ;  /* 0x0000000502027c24 */ /* 0x001fe2000f8e0203 */
[----:B------:R-:W-:-:S02]  /*0130*/  UMOV UR5, 0x400 ;  /* 0x0000040000057882 */ /* 0x000fc40000000000 */
[----:B------:R-:W-:Y:S01]  /*0140*/  UIADD3 UR6, UPT, UPT, UR5, 0x400, URZ ;  /* 0x0000040005067890 */ /* 0x000fe2000fffe0ff */
[----:B--2---:R-:W-:Y:S01]  /*0150*/  IMAD R7, R2, R0, R5 ;  /* 0x0000000002077224 */ /* 0x004fe200078e0205 */
[----:B------:R-:W-:Y:S02]  /*0160*/  IADD3 R2, PT, PT, R8, -0x1, RZ ;  /* 0xffffffff08027810 */ /* 0x000fe40007ffe0ff */
[----:B------:R-:W-:Y:S01]  /*0170*/  IADD3 R21, PT, PT, R5, UR4, RZ ;  /* 0x0000000405157c10 */ /* 0x000fe2000fffe0ff */
[----:B---3--:R-:W-:Y:S01]  /*0180*/  ULEA UR6, UR7, UR6, 0x18 ;  /* 0x0000000607067291 */ /* 0x008fe2000f8ec0ff */
[----:B------:R-:W-:Y:S02]  /*0190*/  ISETP.GE.U32.AND P0, PT, R2, 0x3, PT ;  /* 0x000000030200780c */ /* 0x000fe40003f06070 */
[----:B------:R-:W-:-:S03]  /*01a0*/  IADD3 R9, PT, PT, R7, UR4, RZ ;  /* 0x0000000407097c10 */ /* 0x000fc6000fffe0ff */
[----:B------:R-:W-:Y:S02]  /*01b0*/  LEA R2, R3, UR6, 0x6 ;  /* 0x0000000603027c11 */ /* 0x000fe4000f8e30ff */
[----:B----4-:R-:W-:Y:S02]  /*01c0*/  IMAD.WIDE R28, R9, 0x4, R28 ;  /* 0x00000004091c7825 */ /* 0x010fe400078e021c */
[----:B------:R-:W-:-:S04]  /*01d0*/  LEA R6, R5, R2, 0x2 ;  /* 0x0000000205067211 */ /* 0x000fc800078e10ff */
[----:B-1----:R-:W-:Y:S05]  /*01e0*/  @!P0 BRA `(.L_x_0) ;  /* 0x0000000c00508947 */ /* 0x002fea0003800000 */
[----:B------:R-:W-:Y:S01]  /*01f0*/  ULEA UR4, UR7, UR5, 0x18 ;  /* 0x0000000507047291 */ /* 0x000fe2000f8ec0ff */
[C---:B------:R-:W-:Y:S01]  /*0200*/  IADD3 R27, PT, PT, R3.reuse, 0x30, RZ ;  /* 0x00000030031b7810 */ /* 0x040fe20007ffe0ff */
[CCC-:B------:R-:W-:Y:S01]  /*0210*/  IMAD R19, R3.reuse, R0.reuse, R21.reuse ;  /* 0x0000000003137224 */ /* 0x1c0fe200078e0215 */
[C---:B------:R-:W-:Y:S01]  /*0220*/  IADD3 R25, PT, PT, R3.reuse, 0x20, RZ ;  /* 0x0000002003197810 */ /* 0x040fe20007ffe0ff */
[C---:B------:R-:W-:Y:S01]  /*0230*/  IMAD R16, R3.reuse, -0x3c, R2 ;  /* 0xffffffc403107824 */ /* 0x040fe200078e0202 */
[----:B------:R-:W-:Y:S01]  /*0240*/  IADD3 R23, PT, PT, R3, 0x10, RZ ;  /* 0x0000001003177810 */ /* 0x000fe20007ffe0ff */
[-CC-:B------:R-:W-:Y:S01]  /*0250*/  IMAD R27, R27, R0.reuse, R21.reuse ;  /* 0x000000001b1b7224 */ /* 0x180fe200078e0215 */
[----:B------:R-:W-:Y:S01]  /*0260*/  LOP3.LUT R4, R8, 0x7fffffc, RZ, 0xc0, !PT ;  /* 0x07fffffc08047812 */ /* 0x000fe200078ec0ff */
[-CC-:B------:R-:W-:Y:S01]  /*0270*/  IMAD R25, R25, R0.reuse, R21.reuse ;  /* 0x0000000019197224 */ /* 0x180fe200078e0215 */
[----:B------:R-:W-:Y:S01]  /*0280*/  LEA R18, R3, UR4, 0x6 ;  /* 0x0000000403127c11 */ /* 0x000fe2000f8e30ff */
[----:B------:R-:W-:Y:S01]  /*0290*/  IMAD R23, R23, R0, R21 ;  /* 0x0000000017177224 */ /* 0x000fe200078e0215 */
[----:B------:R-:W-:-:S02]  /*02a0*/  IADD3 R20, PT, PT, R7, 0x20, RZ ;  /* 0x0000002007147810 */ /* 0x000fc40007ffe0ff */
[----:B------:R-:W-:Y:S02]  /*02b0*/  IADD3 R22, PT, PT, -R4, RZ, RZ ;  /* 0x000000ff04167210 */ /* 0x000fe40007ffe1ff */
[C---:B------:R-:W-:Y:S02]  /*02c0*/  LEA R17, R5.reuse, UR4, 0x6 ;  /* 0x0000000405117c11 */ /* 0x040fe4000f8e30ff */
[----:B------:R-:W-:-:S07]  /*02d0*/  LEA R18, R5, R18, 0x2 ;  /* 0x0000001205127211 */ /* 0x000fce00078e10ff */
.L_x_1:
[----:B0-----:R-:W0:Y:S01]  /*02e0*/  LDC.64 R32, c[0x0][0x380] ;  /* 0x0000e000ff207b82 */ /* 0x001e220000000a00 */
[----:B------:R-:W-:-:S07]  /*02f0*/  IADD3 R11, PT, PT, R20, -0x20, RZ ;  /* 0xffffffe0140b7810 */ /* 0x000fce0007ffe0ff */
[----:B------:R-:W1:Y:S01]  /*0300*/  LDC.64 R30, c[0x0][0x388] ;  /* 0x0000e200ff1e7b82 */ /* 0x000e620000000a00 */
[----:B0-----:R-:W-:-:S06]  /*0310*/  IMAD.WIDE.U32 R10, R11, 0x4, R32 ;  /* 0x000000040b0a7825 */ /* 0x001fcc00078e0020 */
[----:B------:R-:W2:Y:S01]  /*0320*/  LDG.E R11, desc[UR8][R10.64] ;  /* 0x000000080a0b7981 */ /* 0x000ea2000c1e1900 */
[----:B-1----:R-:W-:-:S06]  /*0330*/  IMAD.WIDE.U32 R8, R19, 0x4, R30 ;  /* 0x0000000413087825 */ /* 0x002fcc00078e001e */
[----:B------:R-:W3:Y:S04]  /*0340*/  LDG.E R9, desc[UR8][R8.64] ;  /* 0x0000000808097981 */ /* 0x000ee8000c1e1900 */
[----:B--2---:R-:W-:Y:S04]  /*0350*/  STS [R18], R11 ;  /* 0x0000000b12007388 */ /* 0x004fe80000000800 */
[----:B---3--:R-:W-:Y:S01]  /*0360*/  STS [R6], R9 ;  /* 0x0000000906007388 */ /* 0x008fe20000000800 */
[----:B------:R-:W-:Y:S06]  /*0370*/  BAR.SYNC.DEFER_BLOCKING 0x0 ;  /* 0x0000000000007b1d */ /* 0x000fec0000010000 */
[----:B------:R-:W2:Y:S04]  /*0380*/  LDG.E R35, desc[UR8][R28.64] ;  /* 0x000000081c237981 */ /* 0x000ea8000c1e1900 */
[----:B------:R-:W-:Y:S04]  /*0390*/  LDS R24, [R16] ;  /* 0x0000000010187984 */ /* 0x000fe80000000800 */
[----:B------:R-:W2:Y:S04]  /*03a0*/  LDS.128 R12, [R17] ;  /* 0x00000000110c7984 */ /* 0x000ea80000000c00 */
[----:B------:R-:W0:Y:S04]  /*03b0*/  LDS R37, [R16+0x40] ;  /* 0x0000400010257984 */ /* 0x000e280000000800 */
[----:B------:R-:W1:Y:S04]  /*03c0*/  LDS R26, [R16+0x80] ;  /* 0x00008000101a7984 */ /* 0x000e680000000800 */
[----:B------:R-:W-:Y:S01]  /*03d0*/  LDS.128 R8, [R17+0x10] ;  /* 0x0000100011087984 */ /* 0x000fe20000000c00 */
[----:B--2---:R-:W-:-:S03]  /*03e0*/  FFMA R12, R12, R24, R35 ;  /* 0x000000180c0c7223 */ /* 0x004fc60000000023 */
[----:B------:R-:W2:Y:S01]  /*03f0*/  LDS R35, [R16+0xc0] ;  /* 0x0000c00010237984 */ /* 0x000ea20000000800 */
[----:B0-----:R-:W-:-:S03]  /*0400*/  FFMA R13, R37, R13, R12 ;  /* 0x0000000d250d7223 */ /* 0x001fc6000000000c */
[----:B------:R-:W0:Y:S04]  /*0410*/  LDS R12, [R16+0x100] ;  /* 0x00010000100c7984 */ /* 0x000e280000000800 */
[----:B------:R-:W3:Y:S01]  /*0420*/  LDS R37, [R16+0x140] ;  /* 0x0001400010257984 */ /* 0x000ee20000000800 */
[----:B-1----:R-:W-:-:S03]  /*0430*/  FFMA R14, R26, R14, R13 ;  /* 0x0000000e1a0e7223 */ /* 0x002fc6000000000d */
[----:B------:R-:W1:Y:S04]  /*0440*/  LDS R13, [R16+0x180] ;  /* 0x00018000100d7984 */ /* 0x000e680000000800 */
[----:B------:R-:W-:Y:S01]  /*0450*/  LDS R24, [R16+0x200] ;  /* 0x0002000010187984 */ /* 0x000fe20000000800 */
[----:B--2---:R-:W-:-:S03]  /*0460*/  FFMA R15, R35, R15, R14 ;  /* 0x0000000f230f7223 */ /* 0x004fc6000000000e */
[----:B------:R-:W2:Y:S01]  /*0470*/  LDS R35, [R16+0x1c0] ;  /* 0x0001c00010237984 */ /* 0x000ea20000000800 */
[----:B0-----:R-:W-:-:S04]  /*0480*/  FFMA R8, R8, R12, R15 ;  /* 0x0000000c08087223 */ /* 0x001fc8000000000f */
[----:B---3--:R-:W-:Y:S02]  /*0490*/  FFMA R8, R37, R9, R8 ;  /* 0x0000000925087223 */ /* 0x008fe40000000008 */
[----:B------:R-:W-:Y:S02]  /*04a0*/  LDS R37, [R16+0x240] ;  /* 0x0002400010257984 */ /* 0x000fe40000000800 */
[----:B-1----:R-:W-:Y:S02]  /*04b0*/  FFMA R8, R13, R10, R8 ;  /* 0x0000000a0d087223 */ /* 0x002fe40000000008 */
[----:B------:R-:W0:Y:S04]  /*04c0*/  LDS.128 R12, [R17+0x20] ;  /* 0x00002000110c7984 */ /* 0x000e280000000c00 */
[----:B------:R-:W1:Y:S01]  /*04d0*/  LDS R9, [R16+0x280] ;  /* 0x0002800010097984 */ /* 0x000e620000000800 */
[----:B--2---:R-:W-:-:S03]  /*04e0*/  FFMA R11, R35, R11, R8 ;  /* 0x0000000b230b7223 */ /* 0x004fc60000000008 */
[----:B------:R-:W2:Y:S01]  /*04f0*/  LDS R35, [R16+0x2c0] ;  /* 0x0002c00010237984 */ /* 0x000ea20000000800 */
[----:B0-----:R-:W-:-:S03]  /*0500*/  FFMA R12, R12, R24, R11 ;  /* 0x000000180c0c7223 */ /* 0x001fc6000000000b */
[----:B------:R-:W-:Y:S01]  /*0510*/  LDS R24, [R16+0x380] ;  /* 0x0003800010187984 */ /* 0x000fe20000000800 */
[----:B------:R-:W-:-:S03]  /*0520*/  FFMA R12, R37, R13, R12 ;  /* 0x0000000d250c7223 */ /* 0x000fc6000000000c */
[----:B------:R-:W-:Y:S01]  /*0530*/  LDS R13, [R16+0x300] ;  /* 0x00030000100d7984 */ /* 0x000fe20000000800 */
[----:B-1----:R-:W-:-:S03]  /*0540*/  FFMA R14, R9, R14, R12 ;  /* 0x0000000e090e7223 */ /* 0x002fc6000000000c */
[----:B------:R-:W0:Y:S04]  /*0550*/  LDS.128 R8, [R17+0x30] ;  /* 0x0000300011087984 */ /* 0x000e280000000c00 */
[----:B------:R-:W1:Y:S04]  /*0560*/  LDS R37, [R16+0x340] ;  /* 0x0003400010257984 */ /* 0x000e680000000800 */
[----:B------:R-:W3:Y:S01]  /*0570*/  LDS R12, [R16+0x3c0] ;  /* 0x0003c000100c7984 */ /* 0x000ee20000000800 */
[----:B--2---:R-:W-:-:S04]  /*0580*/  FFMA R15, R35, R15, R14 ;  /* 0x0000000f230f7223 */ /* 0x004fc8000000000e */
[----:B0-----:R-:W-:-:S04]  /*0590*/  FFMA R8, R8, R13, R15 ;  /* 0x0000000d08087223 */ /* 0x001fc8000000000f */
[----:B-1----:R-:W-:-:S04]  /*05a0*/  FFMA R9, R37, R9, R8 ;  /* 0x0000000925097223 */ /* 0x002fc80000000008 */
[----:B------:R-:W-:-:S04]  /*05b0*/  FFMA R9, R24, R10, R9 ;  /* 0x0000000a18097223 */ /* 0x000fc80000000009 */
[----:B---3--:R-:W-:-:S05]  /*05c0*/  FFMA R35, R12, R11, R9 ;  /* 0x0000000b0c237223 */ /* 0x008fca0000000009 */
[----:B------:R-:W-:Y:S01]  /*05d0*/  STG.E desc[UR8][R28.64], R35 ;  /* 0x000000231c007986 */ /* 0x000fe2000c101908 */
[----:B------:R-:W-:Y:S01]  /*05e0*/  BAR.SYNC.DEFER_BLOCKING 0x0 ;  /* 0x0000000000007b1d */ /* 0x000fe20000010000 */
[----:B------:R-:W-:Y:S01]  /*05f0*/  IADD3 R13, PT, PT, R20, -0x10, RZ ;  /* 0xfffffff0140d7810 */ /* 0x000fe20007ffe0ff */
[----:B------:R-:W-:-:S04]  /*0600*/  IMAD.WIDE.U32 R8, R23, 0x4, R30 ;  /* 0x0000000417087825 */ /* 0x000fc800078e001e */
[----:B------:R-:W-:-:S06]  /*0610*/  IMAD.WIDE.U32 R10, R13, 0x4, R32 ;  /* 0x000000040d0a7825 */ /* 0x000fcc00078e0020 */
[----:B------:R-:W2:Y:S04]  /*0620*/  LDG.E R11, desc[UR8][R10.64] ;  /* 0x000000080a0b7981 */ /* 0x000ea8000c1e1900 */
        /* <DEDUP_REMOVED lines=9> */
[----:B------:R-:W3:Y:S04]  /*06c0*/  LDS R35, [R16+0xc0] ;  /* 0x0000c00010237984 */ /* 0x000ee80000000800 */
[----:B------:R-:W-:Y:S01]  /*06d0*/  LDS.128 R8, [R17+0x10] ;  /* 0x0000100011087984 */ /* 0x000fe20000000c00 */
[----:B--2---:R-:W-:-:S03]  /*06e0*/  FFMA R12, R12, R24, R37 ;  /* 0x000000180c0c7223 */ /* 0x004fc60000000025 */
[----:B------:R-:W-:Y:S01]  /*06f0*/  LDS R37, [R16+0x140] ;  /* 0x0001400010257984 */ /* 0x000fe20000000800 */
[----:B0-----:R-:W-:-:S03]  /*0700*/  FFMA R13, R26, R13, R12 ;  /* 0x0000000d1a0d7223 */ /* 0x001fc6000000000c */
[----:B------:R-:W0:Y:S01]  /*0710*/  LDS R12, [R16+0x100] ;  /* 0x00010000100c7984 */ /* 0x000e220000000800 */
[----:B-1----:R-:W-:-:S03]  /*0720*/  FFMA R14, R34, R14, R13 ;  /* 0x0000000e220e7223 */ /* 0x002fc6000000000d */
[----:B------:R-:W1:Y:S01]  /*0730*/  LDS R13, [R16+0x180] ;  /* 0x00018000100d7984 */ /* 0x000e620000000800 */
[----:B---3--:R-:W-:-:S03]  /*0740*/  FFMA R15, R35, R15, R14 ;  /* 0x0000000f230f7223 */ /* 0x008fc6000000000e */
[----:B------:R-:W2:Y:S04]  /*0750*/  LDS R35, [R16+0x1c0] ;  /* 0x0001c00010237984 */ /* 0x000ea80000000800 */
[----:B------:R-:W-:Y:S01]  /*0760*/  LDS R24, [R16+0x200] ;  /* 0x0002000010187984 */ /* 0x000fe20000000800 */
[----:B0-----:R-:W-:-:S04]  /*0770*/  FFMA R8, R8, R12, R15 ;  /* 0x0000000c08087223 */ /* 0x001fc8000000000f */
[----:B------:R-:W-:Y:S02]  /*0780*/  FFMA R8, R37, R9, R8 ;  /* 0x0000000925087223 */ /* 0x000fe40000000008 */
        /* <DEDUP_REMOVED lines=21> */
[----:B------:R-:W-:-:S04]  /*08e0*/  IMAD.WIDE.U32 R10, R20, 0x4, R32 ;  /* 0x00000004140a7825 */ /* 0x000fc800078e0020 */
[--C-:B------:R-:W-:Y:S02]  /*08f0*/  IMAD.WIDE.U32 R8, R25, 0x4, R30.reuse ;  /* 0x0000000419087825 */ /* 0x100fe400078e001e */
        /* <DEDUP_REMOVED lines=12> */
[----:B------:R-:W-:-:S04]  /*09c0*/  IMAD.WIDE.U32 R30, R27, 0x4, R30 ;  /* 0x000000041b1e7825 */ /* 0x000fc800078e001e */
[----:B--2---:R-:W-:Y:S02]  /*09d0*/  FFMA R12, R12, R24, R37 ;  /* 0x000000180c0c7223 */ /* 0x004fe40000000025 */
[----:B------:R-:W-:Y:S02]  /*09e0*/  LDS R37, [R16+0x140] ;  /* 0x0001400010257984 */ /* 0x000fe40000000800 */
[----:B0-----:R-:W-:Y:S02]  /*09f0*/  FFMA R13, R26, R13, R12 ;  /* 0x0000000d1a0d7223 */ /* 0x001fe4000000000c */
[----:B------:R-:W0:Y:S02]  /*0a00*/  LDS R12, [R16+0x100] ;  /* 0x00010000100c7984 */ /* 0x000e240000000800 */
[----:B-1----:R-:W-:Y:S02]  /*0a10*/  FFMA R14, R34, R14, R13 ;  /* 0x0000000e220e7223 */ /* 0x002fe4000000000d */
[----:B------:R-:W1:Y:S02]  /*0a20*/  LDS R13, [R16+0x180] ;  /* 0x00018000100d7984 */ /* 0x000e640000000800 */
[----:B---3--:R-:W-:-:S02]  /*0a30*/  FFMA R15, R35, R15, R14 ;  /* 0x0000000f230f7223 */ /* 0x008fc4000000000e */
        /* <DEDUP_REMOVED lines=25> */
[----:B------:R-:W-:-:S05]  /*0bd0*/  IADD3 R13, PT, PT, R20, 0x10, RZ ;  /* 0x00000010140d7810 */ /* 0x000fca0007ffe0ff */
[----:B------:R-:W-:-:S05]  /*0be0*/  IMAD.WIDE.U32 R32, R13, 0x4, R32 ;  /* 0x000000040d207825 */ /* 0x000fca00078e0020 */
        /* <DEDUP_REMOVED lines=11> */
[----:B------:R-:W-:Y:S04]  /*0ca0*/  LDS R33, [R16+0x100] ;  /* 0x0001000010217984 */ /* 0x000fe80000000800 */
[----:B------:R-:W4:Y:S04]  /*0cb0*/  LDS.128 R8, [R17+0x10] ;  /* 0x0000100011087984 */ /* 0x000f280000000c00 */
[----:B------:R-:W-:Y:S04]  /*0cc0*/  LDS R35, [R16+0x180] ;  /* 0x0001800010237984 */ /* 0x000fe80000000800 */
[----:B------:R-:W-:Y:S04]  /*0cd0*/  LDS R30, [R16+0x1c0] ;  /* 0x0001c000101e7984 */ /* 0x000fe80000000800 */
[----:B------:R-:W-:Y:S01]  /*0ce0*/  LDS R31, [R16+0x200] ;  /* 0x00020000101f7984 */ /* 0x000fe20000000800 */
[----:B------:R-:W-:-:S04]  /*0cf0*/  IADD3 R22, PT, PT, R22, 0x4, RZ ;  /* 0x0000000416167810 */ /* 0x000fc80007ffe0ff */
[----:B------:R-:W-:Y:S02]  /*0d00*/  ISETP.NE.AND P0, PT, R22, RZ, PT ;  /* 0x000000ff1600720c */ /* 0x000fe40003f05270 */
[----:B------:R-:W-:Y:S02]  /*0d10*/  IADD3 R20, PT, PT, R20, 0x40, RZ ;  /* 0x0000004014147810 */ /* 0x000fe40007ffe0ff */
[C---:B------:R-:W-:Y:S02]  /*0d20*/  LEA R27, R0.reuse, R27, 0x6 ;  /* 0x0000001b001b7211 */ /* 0x040fe400078e30ff */
[C---:B------:R-:W-:Y:S02]  /*0d30*/  LEA R25, R0.reuse, R25, 0x6 ;  /* 0x0000001900197211 */ /* 0x040fe400078e30ff */
[C---:B------:R-:W-:Y:S02]  /*0d40*/  LEA R23, R0.reuse, R23, 0x6 ;  /* 0x0000001700177211 */ /* 0x040fe400078e30ff */
[----:B------:R-:W-:Y:S01]  /*0d50*/  LEA R19, R0, R19, 0x6 ;  /* 0x0000001300137211 */ /* 0x000fe200078e30ff */
[----:B--2---:R-:W-:-:S02]  /*0d60*/  FFMA R12, R12, R26, R37 ;  /* 0x0000001a0c0c7223 */ /* 0x004fc40000000025 */
[----:B------:R-:W2:Y:S02]  /*0d70*/  LDS R26, [R16+0x140] ;  /* 0x00014000101a7984 */ /* 0x000ea40000000800 */
[----:B0-----:R-:W-:-:S04]  /*0d80*/  FFMA R13, R34, R13, R12 ;  /* 0x0000000d220d7223 */ /* 0x001fc8000000000c */
[----:B-1----:R-:W-:-:S04]  /*0d90*/  FFMA R13, R36, R14, R13 ;  /* 0x0000000e240d7223 */ /* 0x002fc8000000000d */
[----:B---3--:R-:W-:Y:S02]  /*0da0*/  FFMA R37, R24, R15, R13 ;  /* 0x0000000f18257223 */ /* 0x008fe4000000000d */
[----:B------:R-:W0:Y:S02]  /*0db0*/  LDS.128 R12, [R17+0x20] ;  /* 0x00002000110c7984 */ /* 0x000e240000000c00 */
[----:B----4-:R-:W-:Y:S02]  /*0dc0*/  FFMA R33, R8, R33, R37 ;  /* 0x0000002108217223 */ /* 0x010fe40000000025 */
[----:B------:R-:W1:Y:S02]  /*0dd0*/  LDS R24, [R16+0x240] ;  /* 0x0002400010187984 */ /* 0x000e640000000800 */
[----:B--2---:R-:W-:Y:S02]  /*0de0*/  FFMA R26, R26, R9, R33 ;  /* 0x000000091a1a7223 */ /* 0x004fe40000000021 */
[----:B------:R-:W2:Y:S02]  /*0df0*/  LDS R33, [R16+0x280] ;  /* 0x0002800010217984 */ /* 0x000ea40000000800 */
[----:B------:R-:W-:-:S02]  /*0e00*/  FFMA R35, R35, R10, R26 ;  /* 0x0000000a23237223 */ /* 0x000fc4000000001a */
[----:B------:R-:W3:Y:S02]  /*0e10*/  LDS R26, [R16+0x2c0] ;  /* 0x0002c000101a7984 */ /* 0x000ee40000000800 */
[----:B------:R-:W-:Y:S02]  /*0e20*/  FFMA R37, R30, R11, R35 ;  /* 0x0000000b1e257223 */ /* 0x000fe40000000023 */
[----:B------:R-:W-:Y:S04]  /*0e30*/  LDS R35, [R16+0x300] ;  /* 0x0003000010237984 */ /* 0x000fe80000000800 */
[----:B------:R-:W4:Y:S01]  /*0e40*/  LDS.128 R8, [R17+0x30] ;  /* 0x0000300011087984 */ /* 0x000f220000000c00 */
[----:B0-----:R-:W-:-:S03]  /*0e50*/  FFMA R37, R12, R31, R37 ;  /* 0x0000001f0c257223 */ /* 0x001fc60000000025 */
[----:B------:R-:W0:Y:S04]  /*0e60*/  LDS R30, [R16+0x340] ;  /* 0x00034000101e7984 */ /* 0x000e280000000800 */
[----:B------:R-:W5:Y:S04]  /*0e70*/  LDS R31, [R16+0x380] ;  /* 0x00038000101f7984 */ /* 0x000f680000000800 */
[----:B------:R-:W5:Y:S01]  /*0e80*/  LDS R12, [R16+0x3c0] ;  /* 0x0003c000100c7984 */ /* 0x000f620000000800 */
[----:B-1----:R-:W-:-:S04]  /*0e90*/  FFMA R24, R24, R13, R37 ;  /* 0x0000000d18187223 */ /* 0x002fc80000000025 */
[----:B--2---:R-:W-:-:S04]  /*0ea0*/  FFMA R33, R33, R14, R24 ;  /* 0x0000000e21217223 */ /* 0x004fc80000000018 */
[----:B---3--:R-:W-:-:S04]  /*0eb0*/  FFMA R15, R26, R15, R33 ;  /* 0x0000000f1a0f7223 */ /* 0x008fc80000000021 */
[----:B----4-:R-:W-:-:S04]  /*0ec0*/  FFMA R15, R8, R35, R15 ;  /* 0x00000023080f7223 */ /* 0x010fc8000000000f */
[----:B0-----:R-:W-:-:S04]  /*0ed0*/  FFMA R30, R30, R9, R15 ;  /* 0x000000091e1e7223 */ /* 0x001fc8000000000f */
[----:B-----5:R-:W-:-:S04]  /*0ee0*/  FFMA R31, R31, R10, R30 ;  /* 0x0000000a1f1f7223 */ /* 0x020fc8000000001e */
[----:B------:R-:W-:-:S05]  /*0ef0*/  FFMA R11, R12, R11, R31 ;  /* 0x0000000b0c0b7223 */ /* 0x000fca000000001f */
[----:B------:R0:W-:Y:S01]  /*0f00*/  STG.E desc[UR8][R28.64], R11 ;  /* 0x0000000b1c007986 */ /* 0x0001e2000c101908 */
[----:B------:R-:W-:Y:S06]  /*0f10*/  BAR.SYNC.DEFER_BLOCKING 0x0 ;  /* 0x0000000000007b1d */ /* 0x000fec0000010000 */
[----:B------:R-:W-:Y:S05]  /*0f20*/  @P0 BRA `(.L_x_1) ;  /* 0xfffffff000ec0947 */ /* 0x000fea000383ffff */
.L_x_0:
[----:B------:R-:W-:-:S04]  /*0f30*/  SHF.R.S32.HI R9, RZ, 0x1f, R0 ;  /* 0x0000001fff097819 */ /* 0x000fc80000011400 */
[----:B------:R-:W-:-:S04]  /*0f40*/  LEA.HI R9, R9, R0, RZ, 0x4 ;  /* 0x0000000009097211 */ /* 0x000fc800078f20ff */
[----:B------:R-:W-:-:S04]  /*0f50*/  SHF.R.S32.HI R9, RZ, 0x4, R9 ;  /* 0x00000004ff097819 */ /* 0x000fc80000011409 */
[----:B------:R-:W-:-:S13]  /*0f60*/  LOP3.LUT P0, R10, R9, 0x3, RZ, 0xc0, !PT ;  /* 0x00000003090a7812 */ /* 0x000fda000780c0ff */
[----:B------:R-:W-:Y:S05]  /*0f70*/  @!P0 EXIT ;  /* 0x000000000000894d */ /* 0x000fea0003800000 */
[----:B------:R-:W-:Y:S02]  /*0f80*/  ISETP.NE.AND P0, PT, R10, 0x1, PT ;  /* 0x000000010a00780c */ /* 0x000fe40003f05270 */
[----:B------:R-:W-:-:S04]  /*0f90*/  LOP3.LUT R8, R9, 0x1, RZ, 0xc0, !PT ;  /* 0x0000000109087812 */ /* 0x000fc800078ec0ff */
[----:B------:R-:W-:-:S07]  /*0fa0*/  ISETP.NE.U32.AND P1, PT, R8, 0x1, PT ;  /* 0x000000010800780c */ /* 0x000fce0003f25070 */
[----:B------:R-:W-:Y:S06]  /*0fb0*/  @!P0 BRA `(.L_x_2) ;  /* 0x0000000400a88947 */ /* 0x000fec0003800000 */
[----:B------:R-:W1:Y:S01]  /*0fc0*/  LDC.64 R18, c[0x0][0x380] ;  /* 0x0000e000ff127b82 */ /* 0x000e620000000a00 */
[C---:B------:R-:W-:Y:S02]  /*0fd0*/  LEA R24, R4.reuse, R3, 0x4 ;  /* 0x0000000304187211 */ /* 0x040fe400078e20ff */
[----:B------:R-:W-:-:S03]  /*0fe0*/  LEA R25, R4, R7, 0x4 ;  /* 0x0000000704197211 */ /* 0x000fc600078e20ff */
[----:B0-----:R-:W-:Y:S02]  /*0ff0*/  IMAD R11, R24, R0, R21 ;  /* 0x00000000180b7224 */ /* 0x001fe400078e0215 */
[----:B------:R-:W0:Y:S01]  /*1000*/  LDC.64 R16, c[0x0][0x388] ;  /* 0x0000e200ff107b82 */ /* 0x000e220000000a00 */
[----:B-1----:R-:W-:-:S06]  /*1010*/  IMAD.WIDE.U32 R8, R25, 0x4, R18 ;  /* 0x0000000419087825 */ /* 0x002fcc00078e0012 */
[----:B------:R-:W2:Y:S01]  /*1020*/  LDG.E R8, desc[UR8][R8.64] ;  /* 0x0000000808087981 */ /* 0x000ea2000c1e1900 */
[----:B0-----:R-:W-:-:S06]  /*1030*/  IMAD.WIDE.U32 R10, R11, 0x4, R16 ;  /* 0x000000040b0a7825 */ /* 0x001fcc00078e0010 */
[----:B------:R-:W3:Y:S01]  /*1040*/  LDG.E R11, desc[UR8][R10.64] ;  /* 0x000000080a0b7981 */ /* 0x000ee2000c1e1900 */
[----:B------:R-:W-:-:S06]  /*1050*/  ULEA UR4, UR7, UR5, 0x18 ;  /* 0x0000000507047291 */ /* 0x000fcc000f8ec0ff */
[----:B------:R-:W-:-:S04]  /*1060*/  LEA R12, R3, UR4, 0x6 ;  /* 0x00000004030c7c11 */ /* 0x000fc8000f8e30ff */
[----:B------:R-:W-:-:S05]  /*1070*/  LEA R23, R5, R12, 0x2 ;  /* 0x0000000c05177211 */ /* 0x000fca00078e10ff */
[----:B--2---:R-:W-:Y:S04]  /*1080*/  STS [R23], R8 ;  /* 0x0000000817007388 */ /* 0x004fe80000000800 */
[----:B---3--:R-:W-:Y:S01]  /*1090*/  STS [R6], R11 ;  /* 0x0000000b06007388 */ /* 0x008fe20000000800 */
[----:B------:R-:W-:Y:S06]  /*10a0*/  BAR.SYNC.DEFER_BLOCKING 0x0 ;  /* 0x0000000000007b1d */ /* 0x000fec0000010000 */
[----:B------:R-:W2:Y:S01]  /*10b0*/  LDG.E R27, desc[UR8][R28.64] ;  /* 0x000000081c1b7981 */ /* 0x000ea2000c1e1900 */
[----:B------:R-:W-:Y:S01]  /*10c0*/  IMAD R20, R3, -0x3c, R2 ;  /* 0xffffffc403147824 */ /* 0x000fe200078e0202 */
[----:B------:R-:W-:-:S04]  /*10d0*/  LEA R22, R5, UR4, 0x6 ;  /* 0x0000000405167c11 */ /* 0x000fc8000f8e30ff */
[----:B------:R-:W-:Y:S04]  /*10e0*/  LDS R30, [R20] ;  /* 0x00000000141e7984 */ /* 0x000fe80000000800 */
[----:B------:R-:W2:Y:S04]  /*10f0*/  LDS.128 R12, [R22] ;  /* 0x00000000160c7984 */ /* 0x000ea80000000c00 */
[----:B------:R-:W0:Y:S04]  /*1100*/  LDS R33, [R20+0x40] ;  /* 0x0000400014217984 */ /* 0x000e280000000800 */
[----:B------:R-:W1:Y:S04]  /*1110*/  LDS R32, [R20+0x80] ;  /* 0x0000800014207984 */ /* 0x000e680000000800 */
[----:B------:R-:W3:Y:S04]  /*1120*/  LDS R26, [R20+0xc0] ;  /* 0x0000c000141a7984 */ /* 0x000ee80000000800 */
[----:B------:R-:W-:Y:S04]  /*1130*/  LDS R31, [R20+0x100] ;  /* 0x00010000141f7984 */ /* 0x000fe80000000800 */
[----:B------:R-:W4:Y:S01]  /*1140*/  LDS.128 R8, [R22+0x10] ;  /* 0x0000100016087984 */ /* 0x000f220000000c00 */
[----:B------:R-:W-:Y:S01]  /*1150*/  IADD3 R24, PT, PT, R24, 0x10, RZ ;  /* 0x0000001018187810 */ /* 0x000fe20007ffe0ff */
[----:B--2---:R-:W-:-:S02]  /*1160*/  FFMA R12, R12, R30, R27 ;  /* 0x0000001e0c0c7223 */ /* 0x004fc4000000001b */
[----:B------:R-:W2:Y:S02]  /*1170*/  LDS R30, [R20+0x140] ;  /* 0x00014000141e7984 */ /* 0x000ea40000000800 */
[----:B0-----:R-:W-:Y:S02]  /*1180*/  FFMA R13, R33, R13, R12 ;  /* 0x0000000d210d7223 */ /* 0x001fe4000000000c */
[----:B------:R-:W0:Y:S02]  /*1190*/  LDS R33, [R20+0x180] ;  /* 0x0001800014217984 */ /* 0x000e240000000800 */
[----:B-1----:R-:W-:Y:S02]  /*11a0*/  FFMA R13, R32, R14, R13 ;  /* 0x0000000e200d7223 */ /* 0x002fe4000000000d */
[----:B------:R-:W1:Y:S02]  /*11b0*/  LDS R32, [R20+0x1c0] ;  /* 0x0001c00014207984 */ /* 0x000e640000000800 */
[----:B---3--:R-:W-:-:S02]  /*11c0*/  FFMA R35, R26, R15, R13 ;  /* 0x0000000f1a237223 */ /* 0x008fc4000000000d */
[----:B------:R-:W-:Y:S04]  /*11d0*/  LDS R27, [R20+0x200] ;  /* 0x00020000141b7984 */ /* 0x000fe80000000800 */
[----:B------:R-:W3:Y:S01]  /*11e0*/  LDS.128 R12, [R22+0x20] ;  /* 0x00002000160c7984 */ /* 0x000ee20000000c00 */
[----:B----4-:R-:W-:-:S03]  /*11f0*/  FFMA R31, R8, R31, R35 ;  /* 0x0000001f081f7223 */ /* 0x010fc60000000023 */
[----:B------:R-:W4:Y:S01]  /*1200*/  LDS R26, [R20+0x240] ;  /* 0x00024000141a7984 */ /* 0x000f220000000800 */
[----:B--2---:R-:W-:-:S03]  /*1210*/  FFMA R30, R30, R9, R31 ;  /* 0x000000091e1e7223 */ /* 0x004fc6000000001f */
[----:B------:R-:W2:Y:S01]  /*1220*/  LDS R31, [R20+0x280] ;  /* 0x00028000141f7984 */ /* 0x000ea20000000800 */
[----:B0-----:R-:W-:-:S03]  /*1230*/  FFMA R33, R33, R10, R30 ;  /* 0x0000000a21217223 */ /* 0x001fc6000000001e */
[----:B------:R-:W0:Y:S01]  /*1240*/  LDS R30, [R20+0x2c0] ;  /* 0x0002c000141e7984 */ /* 0x000e220000000800 */
[----:B-1----:R-:W-:-:S03]  /*1250*/  FFMA R35, R32, R11, R33 ;  /* 0x0000000b20237223 */ /* 0x002fc60000000021 */
[----:B------:R-:W-:Y:S04]  /*1260*/  LDS R33, [R20+0x300] ;  /* 0x0003000014217984 */ /* 0x000fe80000000800 */
[----:B------:R-:W1:Y:S04]  /*1270*/  LDS.128 R8, [R22+0x30] ;  /* 0x0000300016087984 */ /* 0x000e680000000c00 */
[----:B------:R-:W5:Y:S01]  /*1280*/  LDS R32, [R20+0x340] ;  /* 0x0003400014207984 */ /* 0x000f620000000800 */
[----:B---3--:R-:W-:-:S03]  /*1290*/  FFMA R35, R12, R27, R35 ;  /* 0x0000001b0c237223 */ /* 0x008fc60000000023 */
[----:B------:R-:W3:Y:S04]  /*12a0*/  LDS R27, [R20+0x380] ;  /* 0x00038000141b7984 */ /* 0x000ee80000000800 */
[----:B------:R-:W3:Y:S01]  /*12b0*/  LDS R12, [R20+0x3c0] ;  /* 0x0003c000140c7984 */ /* 0x000ee20000000800 */
[----:B----4-:R-:W-:-:S04]  /*12c0*/  FFMA R26, R26, R13, R35 ;  /* 0x0000000d1a1a7223 */ /* 0x010fc80000000023 */
[----:B--2---:R-:W-:-:S04]  /*12d0*/  FFMA R31, R31, R14, R26 ;  /* 0x0000000e1f1f7223 */ /* 0x004fc8000000001a */
[----:B0-----:R-:W-:-:S04]  /*12e0*/  FFMA R15, R30, R15, R31 ;  /* 0x0000000f1e0f7223 */ /* 0x001fc8000000001f */
[----:B-1----:R-:W-:-:S04]  /*12f0*/  FFMA R15, R8, R33, R15 ;  /* 0x00000021080f7223 */ /* 0x002fc8000000000f */
[----:B-----5:R-:W-:-:S04]  /*1300*/  FFMA R32, R32, R9, R15 ;  /* 0x0000000920207223 */ /* 0x020fc8000000000f */
[----:B---3--:R-:W-:-:S04]  /*1310*/  FFMA R27, R27, R10, R32 ;  /* 0x0000000a1b1b7223 */ /* 0x008fc80000000020 */
[----:B------:R-:W-:-:S05]  /*1320*/  FFMA R27, R12, R11, R27 ;  /* 0x0000000b0c1b7223 */ /* 0x000fca000000001b */
[----:B------:R-:W-:Y:S01]  /*1330*/  STG.E desc[UR8][R28.64], R27 ;  /* 0x0000001b1c007986 */ /* 0x000fe2000c101908 */
[----:B------:R-:W-:Y:S01]  /*1340*/  BAR.SYNC.DEFER_BLOCKING 0x0 ;  /* 0x0000000000007b1d */ /* 0x000fe20000010000 */
[----:B------:R-:W-:Y:S01]  /*1350*/  IADD3 R9, PT, PT, R25, 0x10, RZ ;  /* 0x0000001019097810 */ /* 0x000fe20007ffe0ff */
[----:B------:R-:W-:-:S04]  /*1360*/  IMAD R13, R24, R0, R21 ;  /* 0x00000000180d7224 */ /* 0x000fc800078e0215 */
[----:B------:R-:W-:-:S04]  /*1370*/  IMAD.WIDE.U32 R8, R9, 0x4, R18 ;  /* 0x0000000409087825 */ /* 0x000fc800078e0012 */
[----:B------:R-:W-:Y:S02]  /*1380*/  IMAD.WIDE.U32 R10, R13, 0x4, R16 ;  /* 0x000000040d0a7825 */ /* 0x000fe400078e0010 */
        /* <DEDUP_REMOVED lines=13> */
[----:B------:R-:W5:Y:S04]  /*1460*/  LDS R24, [R20+0x140] ;  /* 0x0001400014187984 */ /* 0x000f680000000800 */
[----:B------:R-:W5:Y:S04]  /*1470*/  LDS R23, [R20+0x180] ;  /* 0x0001800014177984 */ /* 0x000f680000000800 */
[----:B------:R-:W5:Y:S04]  /*1480*/  LDS R26, [R20+0x1c0] ;  /* 0x0001c000141a7984 */ /* 0x000f680000000800 */
[----:B------:R-:W-:Y:S04]  /*1490*/  LDS R27, [R20+0x200] ;  /* 0x00020000141b7984 */ /* 0x000fe80000000800 */
[----:B------:R-:W5:Y:S04]  /*14a0*/  LDS.128 R8, [R22+0x20] ;  /* 0x0000200016087984 */ /* 0x000f680000000c00 */
[----:B------:R-:W-:Y:S01]  /*14b0*/  LDS R32, [R20+0x2c0] ;  /* 0x0002c00014207984 */ /* 0x000fe20000000800 */
[----:B------:R-:W-:Y:S01]  /*14c0*/  IADD3 R4, PT, PT, R4, 0x2, RZ ;  /* 0x0000000204047810 */ /* 0x000fe20007ffe0ff */
[----:B--2---:R-:W-:-:S02]  /*14d0*/  FFMA R16, R16, R30, R31 ;  /* 0x0000001e10107223 */ /* 0x004fc4000000001f */
[----:B------:R-:W2:Y:S02]  /*14e0*/  LDS R30, [R20+0x240] ;  /* 0x00024000141e7984 */ /* 0x000ea40000000800 */
[----:B0-----:R-:W-:Y:S02]  /*14f0*/  FFMA R16, R35, R17, R16 ;  /* 0x0000001123107223 */ /* 0x001fe40000000010 */
[----:B------:R-:W0:Y:S02]  /*1500*/  LDS R31, [R20+0x280] ;  /* 0x00028000141f7984 */ /* 0x000e240000000800 */
[----:B-1----:R-:W-:-:S04]  /*1510*/  FFMA R33, R33, R18, R16 ;  /* 0x0000001221217223 */ /* 0x002fc80000000010 */
[----:B---3--:R-:W-:Y:S02]  /*1520*/  FFMA R35, R34, R19, R33 ;  /* 0x0000001322237223 */ /* 0x008fe40000000021 */
[----:B------:R-:W-:Y:S04]  /*1530*/  LDS R33, [R20+0x300] ;  /* 0x0003000014217984 */ /* 0x000fe80000000800 */
[----:B------:R-:W1:Y:S01]  /*1540*/  LDS.128 R16, [R22+0x30] ;  /* 0x0000300016107984 */ /* 0x000e620000000c00 */
[----:B----4-:R-:W-:-:S03]  /*1550*/  FFMA R25, R12, R25, R35 ;  /* 0x000000190c197223 */ /* 0x010fc60000000023 */
[----:B------:R-:W3:Y:S01]  /*1560*/  LDS R12, [R20+0x340] ;  /* 0x00034000140c7984 */ /* 0x000ee20000000800 */
[----:B-----5:R-:W-:-:S03]  /*1570*/  FFMA R34, R24, R13, R25 ;  /* 0x0000000d18227223 */ /* 0x020fc60000000019 */
[----:B------:R-:W4:Y:S04]  /*1580*/  LDS R13, [R20+0x380] ;  /* 0x00038000140d7984 */ /* 0x000f280000000800 */
[----:B------:R-:W5:Y:S01]  /*1590*/  LDS R24, [R20+0x3c0] ;  /* 0x0003c00014187984 */ /* 0x000f620000000800 */
[----:B------:R-:W-:-:S04]  /*15a0*/  FFMA R23, R23, R14, R34 ;  /* 0x0000000e17177223 */ /* 0x000fc80000000022 */
[----:B------:R-:W-:-:S04]  /*15b0*/  FFMA R15, R26, R15, R23 ;  /* 0x0000000f1a0f7223 */ /* 0x000fc80000000017 */
[----:B------:R-:W-:-:S04]  /*15c0*/  FFMA R15, R8, R27, R15 ;  /* 0x0000001b080f7223 */ /* 0x000fc8000000000f */
[----:B--2---:R-:W-:-:S04]  /*15d0*/  FFMA R30, R30, R9, R15 ;  /* 0x000000091e1e7223 */ /* 0x004fc8000000000f */
[----:B0-----:R-:W-:-:S04]  /*15e0*/  FFMA R31, R31, R10, R30 ;  /* 0x0000000a1f1f7223 */ /* 0x001fc8000000001e */
[----:B------:R-:W-:-:S04]  /*15f0*/  FFMA R11, R32, R11, R31 ;  /* 0x0000000b200b7223 */ /* 0x000fc8000000001f */
[----:B-1----:R-:W-:-:S04]  /*1600*/  FFMA R11, R16, R33, R11 ;  /* 0x00000021100b7223 */ /* 0x002fc8000000000b */
[----:B---3--:R-:W-:-:S04]  /*1610*/  FFMA R12, R12, R17, R11 ;  /* 0x000000110c0c7223 */ /* 0x008fc8000000000b */
[----:B----4-:R-:W-:-:S04]  /*1620*/  FFMA R13, R13, R18, R12 ;  /* 0x000000120d0d7223 */ /* 0x010fc8000000000c */
[----:B-----5:R-:W-:-:S05]  /*1630*/  FFMA R13, R24, R19, R13 ;  /* 0x00000013180d7223 */ /* 0x020fca000000000d */
[----:B------:R1:W-:Y:S01]  /*1640*/  STG.E desc[UR8][R28.64], R13 ;  /* 0x0000000d1c007986 */ /* 0x0003e2000c101908 */
[----:B------:R-:W-:Y:S06]  /*1650*/  BAR.SYNC.DEFER_BLOCKING 0x0 ;  /* 0x0000000000007b1d */ /* 0x000fec0000010000 */
.L_x_2:
[----:B------:R-:W-:Y:S05]  /*1660*/  @P1 EXIT ;  /* 0x000000000000194d */ /* 0x000fea0003800000 */
[----:B------:R-:W2:Y:S01]  /*1670*/  LDC.64 R8, c[0x0][0x380] ;  /* 0x0000e000ff087b82 */ /* 0x000ea20000000a00 */
[C---:B------:R-:W-:Y:S02]  /*1680*/  LEA R12, R4.reuse, R3, 0x4 ;  /* 0x00000003040c7211 */ /* 0x040fe400078e20ff */
[----:B------:R-:W-:-:S03]  /*1690*/  LEA R7, R4, R7, 0x4 ;  /* 0x0000000704077211 */ /* 0x000fc600078e20ff */
[----:B------:R-:W-:Y:S02]  /*16a0*/  IMAD R21, R12, R0, R21 ;  /* 0x000000000c157224 */ /* 0x000fe400078e0215 */
[----:B0-----:R-:W0:Y:S01]  /*16b0*/  LDC.64 R10, c[0x0][0x388] ;  /* 0x0000e200ff0a7b82 */ /* 0x001e220000000a00 */
[----:B--2---:R-:W-:-:S05]  /*16c0*/  IMAD.WIDE.U32 R8, R7, 0x4, R8 ;  /* 0x0000000407087825 */ /* 0x004fca00078e0008 */
[----:B------:R-:W2:Y:S01]  /*16d0*/  LDG.E R0, desc[UR8][R8.64] ;  /* 0x0000000808007981 */ /* 0x000ea2000c1e1900 */
[----:B0-----:R-:W-:-:S05]  /*16e0*/  IMAD.WIDE.U32 R10, R21, 0x4, R10 ;  /* 0x00000004150a7825 */ /* 0x001fca00078e000a */
[----:B------:R-:W3:Y:S01]  /*16f0*/  LDG.E R7, desc[UR8][R10.64] ;  /* 0x000000080a077981 */ /* 0x000ee2000c1e1900 */
[----:B------:R-:W-:-:S06]  /*1700*/  ULEA UR5, UR7, UR5, 0x18 ;  /* 0x0000000507057291 */ /* 0x000fcc000f8ec0ff */
[----:B------:R-:W-:-:S04]  /*1710*/  LEA R4, R3, UR5, 0x6 ;  /* 0x0000000503047c11 */ /* 0x000fc8000f8e30ff */
[----:B-1----:R-:W-:-:S05]  /*1720*/  LEA R13, R5, R4, 0x2 ;  /* 0x00000004050d7211 */ /* 0x002fca00078e10ff */
        /* <DEDUP_REMOVED lines=18> */
[----:B------:R-:W5:Y:S04]  /*1850*/  LDS R0, [R2+0x240] ;  /* 0x0002400002007984 */ /* 0x000f680000000800 */
[----:B------:R-:W5:Y:S01]  /*1860*/  LDS R23, [R2+0x280] ;  /* 0x0002800002177984 */ /* 0x000f620000000800 */
[----:B--2---:R-:W-:-:S04]  /*1870*/  FFMA R8, R8, R16, R17 ;  /* 0x0000001008087223 */ /* 0x004fc80000000011 */
[----:B0-----:R-:W-:Y:S02]  /*1880*/  FFMA R9, R19, R9, R8 ;  /* 0x0000000913097223 */ /* 0x001fe40000000008 */
[----:B------:R-:W0:Y:S02]  /*1890*/  LDS R8, [R2+0x2c0] ;  /* 0x0002c00002087984 */ /* 0x000e240000000800 */
[----:B-1----:R-:W-:Y:S02]  /*18a0*/  FFMA R10, R18, R10, R9 ;  /* 0x0000000a120a7223 */ /* 0x002fe40000000009 */
[----:B------:R-:W-:Y:S04]  /*18b0*/  LDS R9, [R2+0x300] ;  /* 0x0003000002097984 */ /* 0x000fe80000000800 */
[----:B------:R-:W1:Y:S01]  /*18c0*/  LDS.128 R16, [R24+0x30] ;  /* 0x0000300018107984 */ /* 0x000e620000000c00 */
[----:B---3--:R-:W-:-:S03]  /*18d0*/  FFMA R11, R27, R11, R10 ;  /* 0x0000000b1b0b7223 */ /* 0x008fc6000000000a */
[----:B------:R-:W2:Y:S01]  /*18e0*/  LDS R27, [R2+0x340] ;  /* 0x00034000021b7984 */ /* 0x000ea20000000800 */
[----:B----4-:R-:W-:-:S03]  /*18f0*/  FFMA R11, R4, R25, R11 ;  /* 0x00000019040b7223 */ /* 0x010fc6000000000b */
[----:B------:R-:W3:Y:S01]  /*1900*/  LDS R4, [R2+0x380] ;  /* 0x0003800002047984 */ /* 0x000ee20000000800 */
[----:B-----5:R-:W-:-:S03]  /*1910*/  FFMA R22, R22, R5, R11 ;  /* 0x0000000516167223 */ /* 0x020fc6000000000b */
[----:B------:R-:W4:Y:S01]  /*1920*/  LDS R5, [R2+0x3c0] ;  /* 0x0003c00002057984 */ /* 0x000f220000000800 */
[----:B------:R-:W-:-:S04]  /*1930*/  FFMA R21, R21, R6, R22 ;  /* 0x0000000615157223 */ /* 0x000fc80000000016 */
[----:B------:R-:W-:-:S04]  /*1940*/  FFMA R7, R20, R7, R21 ;  /* 0x0000000714077223 */ /* 0x000fc80000000015 */
[----:B------:R-:W-:-:S04]  /*1950*/  FFMA R3, R12, R3, R7 ;  /* 0x000000030c037223 */ /* 0x000fc80000000007 */
[----:B------:R-:W-:-:S04]  /*1960*/  FFMA R0, R0, R13, R3 ;  /* 0x0000000d00007223 */ /* 0x000fc80000000003 */
[----:B------:R-:W-:-:S04]  /*1970*/  FFMA R23, R23, R14, R0 ;  /* 0x0000000e17177223 */ /* 0x000fc80000000000 */
[----:B0-----:R-:W-:-:S04]  /*1980*/  FFMA R15, R8, R15, R23 ;  /* 0x0000000f080f7223 */ /* 0x001fc80000000017 */
[----:B-1----:R-:W-:-:S04]  /*1990*/  FFMA R16, R16, R9, R15 ;  /* 0x0000000910107223 */ /* 0x002fc8000000000f */
[----:B--2---:R-:W-:-:S04]  /*19a0*/  FFMA R17, R27, R17, R16 ;  /* 0x000000111b117223 */ /* 0x004fc80000000010 */
[----:B---3--:R-:W-:-:S04]  /*19b0*/  FFMA R4, R4, R18, R17 ;  /* 0x0000001204047223 */ /* 0x008fc80000000011 */
[----:B----4-:R-:W-:-:S05]  /*19c0*/  FFMA R5, R5, R19, R4 ;  /* 0x0000001305057223 */ /* 0x010fca0000000004 */
[----:B------:R-:W-:Y:S01]  /*19d0*/  STG.E desc[UR8][R28.64], R5 ;  /* 0x000000051c007986 */ /* 0x000fe2000c101908 */
[----:B------:R-:W-:Y:S06]  /*19e0*/  BAR.SYNC.DEFER_BLOCKING 0x0 ;  /* 0x0000000000007b1d */ /* 0x000fec0000010000 */
[----:B------:R-:W-:Y:S05]  /*19f0*/  EXIT ;  /* 0x000000000000794d */ /* 0x000fea0003800000 */
.L_x_3:
[----:B------:R-:W-:-:S00]  /*1a00*/  BRA `(.L_x_3) ;  /* 0xfffffffc00fc7947 */ /* 0x000fc0000383ffff */
[----:B------:R-:W-:-:S00]  /*1a10*/  NOP ;  /* 0x0000000000007918 */ /* 0x000fc00000000000 */
        /* <DEDUP_REMOVED lines=14> */
.L_x_4:


//--------------------- .nv.shared._Z20MatrixMultiplicationPfS_S_i --------------------------
	.section	.nv.shared._Z20MatrixMultiplicationPfS_S_i,"aw",@nobits
	.sectionflags	@""
	.align	4
.nv.shared._Z20MatrixMultiplicationPfS_S_i:
	.zero		3072


//--------------------- .nv.shared.reserved.0     --------------------------
	.section	.nv.shared.reserved.0,"aw",@nobits
	.weak		__nv_reservedSMEM_offset_0_alias
	.size		__nv_reservedSMEM_offset_0_alias, 0, 64
	.other		__nv_reservedSMEM_offset_0_alias,@"STO_CUDA_RESERVED_SHARED STV_DEFAULT"
__nv_reservedSMEM_offset_0_alias:
	.zero		0
	.zero		64


//--------------------- .nv.constant0._Z20MatrixMultiplicationPfS_S_i --------------------------
	.section	.nv.constant0._Z20MatrixMultiplicationPfS_S_i,"a",@progbits
	.sectionflags	@""
	.align	4
.nv.constant0._Z20MatrixMultiplicationPfS_S_i:
	.zero		924


//--------------------- SYMBOLS --------------------------

	.type		.nv.reservedSmem.offset0,@object
	.size		.nv.reservedSmem.offset0,0x4
	.type		.nv.reservedSmem.cap,@object
	.size		.nv.reservedSmem.cap,0x4
